	.headerflags	@"EF_CUDA_TEXMODE_UNIFIED EF_CUDA_64BIT_ADDRESS EF_CUDA_ACCELERATORS EF_CUDA_SM90 EF_CUDA_VIRTUAL_SM(EF_CUDA_SM90)"
	.elftype	@"ET_EXEC"


//--------------------- .nv.info                  --------------------------
	.section	.nv.info,"",@"SHT_CUDA_INFO"
	.align	4


	//----- nvinfo : EIATTR_REGCOUNT
	.align		4
        /*0000*/ 	.byte	0x04, 0x2f
        /*0002*/ 	.short	(.L_1 - .L_0)
	.align		4
.L_0:
        /*0004*/ 	.word	index@(triton_poi_fused_add_3)
        /*0008*/ 	.word	0x0000000a


	//----- nvinfo : EIATTR_MIN_STACK_SIZE
	.align		4
.L_1:
        /*000c*/ 	.byte	0x04, 0x12
        /*000e*/ 	.short	(.L_3 - .L_2)
	.align		4
.L_2:
        /*0010*/ 	.word	index@(triton_poi_fused_add_3)
        /*0014*/ 	.word	0x00000000


	//----- nvinfo : EIATTR_FRAME_SIZE
	.align		4
.L_3:
        /*0018*/ 	.byte	0x04, 0x11
        /*001a*/ 	.short	(.L_5 - .L_4)
	.align		4
.L_4:
        /*001c*/ 	.word	index@(triton_poi_fused_add_3)
        /*0020*/ 	.word	0x00000000


	//----- nvinfo : EIATTR_MIN_STACK_SIZE
	.align		4
.L_5:
        /*0024*/ 	.byte	0x04, 0x12
        /*0026*/ 	.short	(.L_7 - .L_6)
	.align		4
.L_6:
        /*0028*/ 	.word	index@(triton_poi_fused_add_3)
        /*002c*/ 	.word	0x00000000
.L_7:


//--------------------- .nv.info.triton_poi_fused_add_3 --------------------------
	.section	.nv.info.triton_poi_fused_add_3,"",@"SHT_CUDA_INFO"
	.sectionflags	@""
	.align	4


	//----- nvinfo : EIATTR_CUDA_API_VERSION
	.align		4
        /*0000*/ 	.byte	0x04, 0x37
        /*0002*/ 	.short	(.L_9 - .L_8)
.L_8:
        /*0004*/ 	.word	0x0000007c


	//----- nvinfo : EIATTR_KPARAM_INFO
	.align		4
.L_9:
        /*0008*/ 	.byte	0x04, 0x17
        /*000a*/ 	.short	(.L_11 - .L_10)
.L_10:
        /*000c*/ 	.word	0x00000000
        /*0010*/ 	.short	0x0002
        /*0012*/ 	.short	0x0010
        /*0014*/ 	.byte	0x00, 0xf0, 0x11, 0x00


	//----- nvinfo : EIATTR_KPARAM_INFO
	.align		4
.L_11:
        /*0018*/ 	.byte	0x04, 0x17
        /*001a*/ 	.short	(.L_13 - .L_12)
.L_12:
        /*001c*/ 	.word	0x00000000
        /*0020*/ 	.short	0x0001
        /*0022*/ 	.short	0x0008
        /*0024*/ 	.byte	0x00, 0xf4, 0x21, 0x00


	//----- nvinfo : EIATTR_KPARAM_INFO
	.align		4
.L_13:
        /*0028*/ 	.byte	0x04, 0x17
        /*002a*/ 	.short	(.L_15 - .L_14)
.L_14:
        /*002c*/ 	.word	0x00000000
        /*0030*/ 	.short	0x0000
        /*0032*/ 	.short	0x0000
        /*0034*/ 	.byte	0x00, 0xf4, 0x21, 0x00


	//----- nvinfo : EIATTR_SPARSE_MMA_MASK
	.align		4
.L_15:
        /*0038*/ 	.byte	0x03, 0x50
        /*003a*/ 	.short	0x0000


	//----- nvinfo : EIATTR_MAXREG_COUNT
	.align		4
        /*003c*/ 	.byte	0x03, 0x1b
        /*003e*/ 	.short	0x00ff


	//----- nvinfo : EIATTR_EXIT_INSTR_OFFSETS
	.align		4
        /*0040*/ 	.byte	0x04, 0x1c
        /*0042*/ 	.short	(.L_17 - .L_16)


	//   ....[0]....
.L_16:
        /*0044*/ 	.word	0x00000100


	//----- nvinfo : EIATTR_REQNTID
	.align		4
.L_17:
        /*0048*/ 	.byte	0x04, 0x10
        /*004a*/ 	.short	(.L_19 - .L_18)
.L_18:
        /*004c*/ 	.word	0x00000080
        /*0050*/ 	.word	0x00000001
        /*0054*/ 	.word	0x00000001


	//----- nvinfo : EIATTR_CBANK_PARAM_SIZE
	.align		4
.L_19:
        /*0058*/ 	.byte	0x03, 0x19
        /*005a*/ 	.short	0x0014


	//----- nvinfo : EIATTR_PARAM_CBANK
	.align		4
        /*005c*/ 	.byte	0x04, 0x0a
        /*005e*/ 	.short	(.L_21 - .L_20)
	.align		4
.L_20:
        /*0060*/ 	.word	index@(.nv.constant0.triton_poi_fused_add_3)
        /*0064*/ 	.short	0x0210
        /*0066*/ 	.short	0x0014


	//----- nvinfo : EIATTR_SW_WAR
	.align		4
.L_21:
        /*0068*/ 	.byte	0x04, 0x36
        /*006a*/ 	.short	(.L_23 - .L_22)
.L_22:
        /*006c*/ 	.word	0x00000008
.L_23:


//--------------------- .nv.callgraph             --------------------------
	.section	.nv.callgraph,"",@"SHT_CUDA_CALLGRAPH"
	.align	4
	.sectionentsize	8
	.align		4
        /*0000*/ 	.word	0x00000000
	.align		4
        /*0004*/ 	.word	0xffffffff
	.align		4
        /*0008*/ 	.word	0x00000000
	.align		4
        /*000c*/ 	.word	0xfffffffe
	.align		4
        /*0010*/ 	.word	0x00000000
	.align		4
        /*0014*/ 	.word	0xfffffffd
	.align		4
        /*0018*/ 	.word	0x00000000
	.align		4
        /*001c*/ 	.word	0xfffffffc


//--------------------- .text.triton_poi_fused_add_3 --------------------------
	.section	.text.triton_poi_fused_add_3,"ax",@progbits
	.align	128
        .global         triton_poi_fused_add_3
        .type           triton_poi_fused_add_3,@function
        .size           triton_poi_fused_add_3,(.L_x_1 - triton_poi_fused_add_3)
        .other          triton_poi_fused_add_3,@"STO_CUDA_ENTRY STV_DEFAULT"
triton_poi_fused_add_3:
.text.triton_poi_fused_add_3:
[----:B------:R-:W-:Y:S01]  /*0000*/  LDC R1, c[0x0][0x28] ;  /* 0x00000a00ff017b82 */ /* 0x000fe20000000800 */
[----:B------:R-:W1:Y:S07]  /*0010*/  S2R R0, SR_TID.X ;  /* 0x0000000000007919 */ /* 0x000e6e0000002100 */
[----:B------:R-:W2:Y:S01]  /*0020*/  LDC.64 R4, c[0x0][0x218] ;  /* 0x00008600ff047b82 */ /* 0x000ea20000000a00 */
[----:B------:R-:W-:Y:S01]  /*0030*/  ULDC.64 UR4, c[0x0][0x208] ;  /* 0x0000820000047ab9 */ /* 0x000fe20000000a00 */
[----:B------:R-:W3:Y:S06]  /*0040*/  S2R R7, SR_CTAID.X ;  /* 0x0000000000077919 */ /* 0x000eec0000002500 */
[----:B------:R-:W4:Y:S01]  /*0050*/  LDC.64 R2, c[0x0][0x210] ;  /* 0x00008400ff027b82 */ /* 0x000f220000000a00 */
[----:B-1----:R-:W-:-:S04]  /*0060*/  SHF.L.U32 R0, R0, 0x1, RZ ;  /* 0x0000000100007819 */ /* 0x002fc800000006ff */
[----:B------:R-:W-:-:S04]  /*0070*/  LOP3.LUT R0, R0, 0xfe, RZ, 0xc0, !PT ;  /* 0x000000fe00007812 */ /* 0x000fc800078ec0ff */
[----:B---3--:R-:W-:-:S05]  /*0080*/  LEA R7, R7, R0, 0x8 ;  /* 0x0000000007077211 */ /* 0x008fca00078e40ff */
[----:B--2---:R-:W-:-:S04]  /*0090*/  IMAD.WIDE R4, R7, 0x4, R4 ;  /* 0x0000000407047825 */ /* 0x004fc800078e0204 */
[----:B----4-:R-:W-:Y:S02]  /*00a0*/  IMAD.WIDE R2, R7, 0x4, R2 ;  /* 0x0000000407027825 */ /* 0x010fe400078e0202 */
[----:B------:R-:W2:Y:S04]  /*00b0*/  LDG.E.64 R4, desc[UR4][R4.64] ;  /* 0x0000000404047981 */ /* 0x000ea8000c1e1b00 */
[----:B------:R-:W2:Y:S02]  /*00c0*/  LDG.E.64 R6, desc[UR4][R2.64] ;  /* 0x0000000402067981 */ /* 0x000ea4000c1e1b00 */
[----:B--2---:R-:W-:Y:S01]  /*00d0*/  FADD R6, R6, R4 ;  /* 0x0000000406067221 */ /* 0x004fe20000000000 */
[----:B------:R-:W-:-:S05]  /*00e0*/  FADD R7, R7, R5 ;  /* 0x0000000507077221 */ /* 0x000fca0000000000 */
[----:B------:R-:W-:Y:S01]  /*00f0*/  STG.E.64 desc[UR4][R2.64], R6 ;  /* 0x0000000602007986 */ /* 0x000fe2000c101b04 */
[----:B------:R-:W-:Y:S05]  /*0100*/  EXIT ;  /* 0x000000000000794d */ /* 0x000fea0003800000 */
.L_x_0:
[----:B------:R-:W-:-:S00]  /*0110*/  BRA `(.L_x_0) ;  /* 0xfffffffc00fc7947 */ /* 0x000fc0000383ffff */
[----:B------:R-:W-:-:S00]  /*0120*/  NOP ;  /* 0x0000000000007918 */ /* 0x000fc00000000000 */
        /* <DEDUP_REMOVED lines=13> */
.L_x_1:


//--------------------- .nv.constant0.triton_poi_fused_add_3 --------------------------
	.section	.nv.constant0.triton_poi_fused_add_3,"a",@progbits
	.sectionflags	@""
	.align	4
.nv.constant0.triton_poi_fused_add_3:
	.zero		548
